//
// Generated by NVIDIA NVVM Compiler
//
// Compiler Build ID: CL-36424714
// Cuda compilation tools, release 13.0, V13.0.88
// Based on NVVM 20.0.0
//

.version 9.0
.target sm_100
.address_size 64

	// .globl	_Z9addKernelIdEvPKT_S2_PS0_i

.visible .entry _Z9addKernelIdEvPKT_S2_PS0_i(
	.param .u64 .ptr .align 1 _Z9addKernelIdEvPKT_S2_PS0_i_param_0,
	.param .u64 .ptr .align 1 _Z9addKernelIdEvPKT_S2_PS0_i_param_1,
	.param .u64 .ptr .align 1 _Z9addKernelIdEvPKT_S2_PS0_i_param_2,
	.param .u32 _Z9addKernelIdEvPKT_S2_PS0_i_param_3
)
{
	.reg .pred 	%p<2>;
	.reg .b32 	%r<6>;
	.reg .b64 	%rd<11>;
	.reg .b64 	%fd<4>;

	ld.param.u64 	%rd1, [_Z9addKernelIdEvPKT_S2_PS0_i_param_0];
	ld.param.u64 	%rd2, [_Z9addKernelIdEvPKT_S2_PS0_i_param_1];
	ld.param.u64 	%rd3, [_Z9addKernelIdEvPKT_S2_PS0_i_param_2];
	ld.param.u32 	%r2, [_Z9addKernelIdEvPKT_S2_PS0_i_param_3];
	mov.u32 	%r3, %ctaid.x;
	mov.u32 	%r4, %ntid.x;
	mov.u32 	%r5, %tid.x;
	mad.lo.s32 	%r1, %r3, %r4, %r5;
	setp.ge.s32 	%p1, %r1, %r2;
	@%p1 bra 	$L__BB0_2;
	cvta.to.global.u64 	%rd4, %rd1;
	cvta.to.global.u64 	%rd5, %rd2;
	cvta.to.global.u64 	%rd6, %rd3;
	mul.wide.s32 	%rd7, %r1, 8;
	add.s64 	%rd8, %rd4, %rd7;
	ld.global.f64 	%fd1, [%rd8];
	add.s64 	%rd9, %rd5, %rd7;
	ld.global.f64 	%fd2, [%rd9];
	add.f64 	%fd3, %fd1, %fd2;
	add.s64 	%rd10, %rd6, %rd7;
	st.global.f64 	[%rd10], %fd3;
$L__BB0_2:
	ret;

}


// ===== COMPILED SASS (sm_100) =====

	.target	sm_100

	.elftype	@"ET_EXEC"


//--------------------- .note.nv.tkinfo           --------------------------
	.section	.note.nv.tkinfo,"",@"SHT_NOTE"
	.sectionflags	@"SHF_NOTE_NV_TKINFO"
	.tkinfo
        /*0018*/ 	.word	0x00000002
        /*0030*/ 	.string	""
        /*0030*/ 	.string	"ptxas"
        /*0030*/ 	.string	"Cuda compilation tools, release 13.0, V13.0.88"
        /*0030*/ 	.string	"Build cuda_13.0.r13.0/compiler.36424714_0"
        /*0030*/ 	.string	"-arch sm_100 -m 64 "



//--------------------- .note.nv.cuinfo           --------------------------
	.section	.note.nv.cuinfo,"",@"SHT_NOTE"
	.sectionflags	@"SHF_NOTE_NV_CUINFO"
        /*0018*/ 	.short	0x0002
        /*001a*/ 	.short	0x0064
        /*001c*/ 	.short	0x0082
	.zero		2


//--------------------- .nv.info                  --------------------------
	.section	.nv.info,"",@"SHT_CUDA_INFO"
	.align	4


	//----- nvinfo : EIATTR_REGCOUNT
	.align		4
        /*0000*/ 	.byte	0x04, 0x2f
        /*0002*/ 	.short	(.L_1 - .L_0)
	.align		4
.L_0:
        /*0004*/ 	.word	index@(_Z9addKernelIdEvPKT_S2_PS0_i)
        /*0008*/ 	.word	0x0000000e


	//----- nvinfo : EIATTR_FRAME_SIZE
	.align		4
.L_1:
        /*000c*/ 	.byte	0x04, 0x11
        /*000e*/ 	.short	(.L_3 - .L_2)
	.align		4
.L_2:
        /*0010*/ 	.word	index@(_Z9addKernelIdEvPKT_S2_PS0_i)
        /*0014*/ 	.word	0x00000000


	//----- nvinfo : EIATTR_MIN_STACK_SIZE
	.align		4
.L_3:
        /*0018*/ 	.byte	0x04, 0x12
        /*001a*/ 	.short	(.L_5 - .L_4)
	.align		4
.L_4:
        /*001c*/ 	.word	index@(_Z9addKernelIdEvPKT_S2_PS0_i)
        /*0020*/ 	.word	0x00000000
.L_5:


//--------------------- .nv.compat                --------------------------
	.section	.nv.compat,"",@"SHT_CUDA_COMPAT_INFO"
	.align	4
        /*0000*/ 	.byte	0x02, 0x09, 0x00, 0x00, 0x02, 0x02, 0x01, 0x00, 0x02, 0x05, 0x05, 0x00, 0x03, 0x07, 0x01, 0x01
        /*0010*/ 	.byte	0x02, 0x03, 0x00, 0x00, 0x02, 0x06, 0x01, 0x00, 0x04, 0x0b, 0x08, 0x00, 0x01, 0x00, 0x00, 0x00
        /*0020*/ 	.byte	0x00, 0x00, 0x00, 0x00


//--------------------- .nv.info._Z9addKernelIdEvPKT_S2_PS0_i --------------------------
	.section	.nv.info._Z9addKernelIdEvPKT_S2_PS0_i,"",@"SHT_CUDA_INFO"
	.sectionflags	@""
	.align	4


	//----- nvinfo : EIATTR_CUDA_API_VERSION
	.align		4
        /*0000*/ 	.byte	0x04, 0x37
        /*0002*/ 	.short	(.L_7 - .L_6)
.L_6:
        /*0004*/ 	.word	0x00000082


	//----- nvinfo : EIATTR_KPARAM_INFO
	.align		4
.L_7:
        /*0008*/ 	.byte	0x04, 0x17
        /*000a*/ 	.short	(.L_9 - .L_8)
.L_8:
        /*000c*/ 	.word	0x00000000
        /*0010*/ 	.short	0x0003
        /*0012*/ 	.short	0x0018
        /*0014*/ 	.byte	0x00, 0xf0, 0x11, 0x00


	//----- nvinfo : EIATTR_KPARAM_INFO
	.align		4
.L_9:
        /*0018*/ 	.byte	0x04, 0x17
        /*001a*/ 	.short	(.L_11 - .L_10)
.L_10:
        /*001c*/ 	.word	0x00000000
        /*0020*/ 	.short	0x0002
        /*0022*/ 	.short	0x0010
        /*0024*/ 	.byte	0x00, 0xf5, 0x21, 0x00


	//----- nvinfo : EIATTR_KPARAM_INFO
	.align		4
.L_11:
        /*0028*/ 	.byte	0x04, 0x17
        /*002a*/ 	.short	(.L_13 - .L_12)
.L_12:
        /*002c*/ 	.word	0x00000000
        /*0030*/ 	.short	0x0001
        /*0032*/ 	.short	0x0008
        /*0034*/ 	.byte	0x00, 0xf5, 0x21, 0x00


	//----- nvinfo : EIATTR_KPARAM_INFO
	.align		4
.L_13:
        /*0038*/ 	.byte	0x04, 0x17
        /*003a*/ 	.short	(.L_15 - .L_14)
.L_14:
        /*003c*/ 	.word	0x00000000
        /*0040*/ 	.short	0x0000
        /*0042*/ 	.short	0x0000
        /*0044*/ 	.byte	0x00, 0xf5, 0x21, 0x00


	//----- nvinfo : EIATTR_SPARSE_MMA_MASK
	.align		4
.L_15:
        /*0048*/ 	.byte	0x03, 0x50
        /*004a*/ 	.short	0x0000


	//----- nvinfo : EIATTR_MAXREG_COUNT
	.align		4
        /*004c*/ 	.byte	0x03, 0x1b
        /*004e*/ 	.short	0x00ff


	//----- nvinfo : EIATTR_MERCURY_ISA_VERSION
	.align		4
        /*0050*/ 	.byte	0x03, 0x5f
        /*0052*/ 	.short	0x0101


	//----- nvinfo : EIATTR_VRC_CTA_INIT_COUNT
	.align		4
        /*0054*/ 	.byte	0x02, 0x4a
	.zero		1
	.zero		1


	//----- nvinfo : EIATTR_EXIT_INSTR_OFFSETS
	.align		4
        /*0058*/ 	.byte	0x04, 0x1c
        /*005a*/ 	.short	(.L_17 - .L_16)


	//   ....[0]....
.L_16:
        /*005c*/ 	.word	0x00000070


	//   ....[1]....
        /*0060*/ 	.word	0x00000130


	//----- nvinfo : EIATTR_CBANK_PARAM_SIZE
	.align		4
.L_17:
        /*0064*/ 	.byte	0x03, 0x19
        /*0066*/ 	.short	0x001c


	//----- nvinfo : EIATTR_PARAM_CBANK
	.align		4
        /*0068*/ 	.byte	0x04, 0x0a
        /*006a*/ 	.short	(.L_19 - .L_18)
	.align		4
.L_18:
        /*006c*/ 	.word	index@(.nv.constant0._Z9addKernelIdEvPKT_S2_PS0_i)
        /*0070*/ 	.short	0x0380
        /*0072*/ 	.short	0x001c


	//----- nvinfo : EIATTR_SW_WAR
	.align		4
.L_19:
        /*0074*/ 	.byte	0x04, 0x36
        /*0076*/ 	.short	(.L_21 - .L_20)
.L_20:
        /*0078*/ 	.word	0x00000008
.L_21:


//--------------------- .nv.callgraph             --------------------------
	.section	.nv.callgraph,"",@"SHT_CUDA_CALLGRAPH"
	.align	4
	.sectionentsize	8
	.align		4
        /*0000*/ 	.word	0x00000000
	.align		4
        /*0004*/ 	.word	0xffffffff
	.align		4
        /*0008*/ 	.word	0x00000000
	.align		4
        /*000c*/ 	.word	0xfffffffe
	.align		4
        /*0010*/ 	.word	0x00000000
	.align		4
        /*0014*/ 	.word	0xfffffffd
	.align		4
        /*0018*/ 	.word	0x00000000
	.align		4
        /*001c*/ 	.word	0xfffffffc


//--------------------- .text._Z9addKernelIdEvPKT_S2_PS0_i --------------------------
	.section	.text._Z9addKernelIdEvPKT_S2_PS0_i,"ax",@progbits
	.align	128
        .global         _Z9addKernelIdEvPKT_S2_PS0_i
        .type           _Z9addKernelIdEvPKT_S2_PS0_i,@function
        .size           _Z9addKernelIdEvPKT_S2_PS0_i,(.L_x_1 - _Z9addKernelIdEvPKT_S2_PS0_i)
        .other          _Z9addKernelIdEvPKT_S2_PS0_i,@"STO_CUDA_ENTRY STV_DEFAULT"
_Z9addKernelIdEvPKT_S2_PS0_i:
.text._Z9addKernelIdEvPKT_S2_PS0_i:
[----:B------:R-:W-:Y:S01]  /*0000*/  LDC R1, c[0x0][0x37c] ;  /* 0x0000df00ff017b82 */ /* 0x000fe20000000800 */
[----:B------:R-:W0:Y:S07]  /*0010*/  S2R R0, SR_TID.X ;  /* 0x0000000000007919 */ /* 0x000e2e0000002100 */
[----:B------:R-:W0:Y:S01]  /*0020*/  S2UR UR4, SR_CTAID.X ;  /* 0x00000000000479c3 */ /* 0x000e220000002500 */
[----:B------:R-:W1:Y:S07]  /*0030*/  LDCU UR5, c[0x0][0x398] ;  /* 0x00007300ff0577ac */ /* 0x000e6e0008000800 */
[----:B------:R-:W0:Y:S02]  /*0040*/  LDC R11, c[0x0][0x360] ;  /* 0x0000d800ff0b7b82 */ /* 0x000e240000000800 */
[----:B0-----:R-:W-:-:S05]  /*0050*/  IMAD R11, R11, UR4, R0 ;  /* 0x000000040b0b7c24 */ /* 0x001fca000f8e0200 */
[----:B-1----:R-:W-:-:S13]  /*0060*/  ISETP.GE.AND P0, PT, R11, UR5, PT ;  /* 0x000000050b007c0c */ /* 0x002fda000bf06270 */
[----:B------:R-:W-:Y:S05]  /*0070*/  @P0 EXIT ;  /* 0x000000000000094d */ /* 0x000fea0003800000 */
[----:B------:R-:W0:Y:S01]  /*0080*/  LDC.64 R2, c[0x0][0x380] ;  /* 0x0000e000ff027b82 */ /* 0x000e220000000a00 */
[----:B------:R-:W1:Y:S07]  /*0090*/  LDCU.64 UR4, c[0x0][0x358] ;  /* 0x00006b00ff0477ac */ /* 0x000e6e0008000a00 */
[----:B------:R-:W2:Y:S08]  /*00a0*/  LDC.64 R4, c[0x0][0x388] ;  /* 0x0000e200ff047b82 */ /* 0x000eb00000000a00 */
[----:B------:R-:W3:Y:S01]  /*00b0*/  LDC.64 R8, c[0x0][0x390] ;  /* 0x0000e400ff087b82 */ /* 0x000ee20000000a00 */
[----:B0-----:R-:W-:-:S06]  /*00c0*/  IMAD.WIDE R2, R11, 0x8, R2 ;  /* 0x000000080b027825 */ /* 0x001fcc00078e0202 */
[----:B-1----:R-:W4:Y:S01]  /*00d0*/  LDG.E.64 R2, desc[UR4][R2.64] ;  /* 0x0000000402027981 */ /* 0x002f22000c1e1b00 */
[----:B--2---:R-:W-:-:S06]  /*00e0*/  IMAD.WIDE R4, R11, 0x8, R4 ;  /* 0x000000080b047825 */ /* 0x004fcc00078e0204 */
[----:B------:R-:W4:Y:S01]  /*00f0*/  LDG.E.64 R4, desc[UR4][R4.64] ;  /* 0x0000000404047981 */ /* 0x000f22000c1e1b00 */
[----:B---3--:R-:W-:Y:S01]  /*0100*/  IMAD.WIDE R8, R11, 0x8, R8 ;  /* 0x000000080b087825 */ /* 0x008fe200078e0208 */
[----:B----4-:R-:W-:-:S07]  /*0110*/  DADD R6, R2, R4 ;  /* 0x0000000002067229 */ /* 0x010fce0000000004 */
[----:B------:R-:W-:Y:S01]  /*0120*/  STG.E.64 desc[UR4][R8.64], R6 ;  /* 0x0000000608007986 */ /* 0x000fe2000c101b04 */
[----:B------:R-:W-:Y:S05]  /*0130*/  EXIT ;  /* 0x000000000000794d */ /* 0x000fea0003800000 */
.L_x_0:
[----:B------:R-:W-:-:S00]  /*0140*/  BRA `(.L_x_0) ;  /* 0xfffffffc00fc7947 */ /* 0x000fc0000383ffff */
[----:B------:R-:W-:-:S00]  /*0150*/  NOP ;  /* 0x0000000000007918 */ /* 0x000fc00000000000 */
        /* <DEDUP_REMOVED lines=10> */
.L_x_1:


//--------------------- .nv.shared.reserved.0     --------------------------
	.section	.nv.shared.reserved.0,"aw",@nobits
	.weak		__nv_reservedSMEM_offset_0_alias
	.size		__nv_reservedSMEM_offset_0_alias, 0, 64
	.other		__nv_reservedSMEM_offset_0_alias,@"STO_CUDA_RESERVED_SHARED STV_DEFAULT"
__nv_reservedSMEM_offset_0_alias:
	.zero		0
	.zero		64


//--------------------- .nv.constant0._Z9addKernelIdEvPKT_S2_PS0_i --------------------------
	.section	.nv.constant0._Z9addKernelIdEvPKT_S2_PS0_i,"a",@progbits
	.sectionflags	@""
	.align	4
.nv.constant0._Z9addKernelIdEvPKT_S2_PS0_i:
	.zero		924


//--------------------- SYMBOLS --------------------------

	.type		.nv.reservedSmem.offset0,@object
	.size		.nv.reservedSmem.offset0,0x4
